//
// Generated by NVIDIA NVVM Compiler
//
// Compiler Build ID: CL-36424714
// Cuda compilation tools, release 13.0, V13.0.88
// Based on NVVM 20.0.0
//

.version 9.0
.target sm_100
.address_size 64

	// .globl	_Z19render_mandelbrot_kiiiPi

.visible .entry _Z19render_mandelbrot_kiiiPi(
	.param .u32 _Z19render_mandelbrot_kiiiPi_param_0,
	.param .u32 _Z19render_mandelbrot_kiiiPi_param_1,
	.param .u32 _Z19render_mandelbrot_kiiiPi_param_2,
	.param .u64 .ptr .align 1 _Z19render_mandelbrot_kiiiPi_param_3
)
{
	.reg .pred 	%p<7>;
	.reg .b32 	%r<30>;
	.reg .b64 	%rd<19>;
	.reg .b64 	%fd<27>;

	ld.param.u32 	%r6, [_Z19render_mandelbrot_kiiiPi_param_0];
	ld.param.u32 	%r7, [_Z19render_mandelbrot_kiiiPi_param_1];
	ld.param.u32 	%r8, [_Z19render_mandelbrot_kiiiPi_param_2];
	ld.param.u64 	%rd10, [_Z19render_mandelbrot_kiiiPi_param_3];
	cvta.to.global.u64 	%rd1, %rd10;
	mov.u32 	%r9, %ctaid.x;
	mov.u32 	%r10, %ntid.x;
	mov.u32 	%r11, %tid.x;
	mad.lo.s32 	%r12, %r9, %r10, %r11;
	cvt.u64.u32 	%rd2, %r12;
	cvt.s64.s32 	%rd3, %r7;
	and.b64  	%rd11, %rd3, -4294967296;
	setp.ne.s64 	%p1, %rd11, 0;
	@%p1 bra 	$L__BB0_2;
	cvt.u32.u64 	%r13, %rd3;
	cvt.u32.u64 	%r14, %rd2;
	div.u32 	%r15, %r14, %r13;
	mul.lo.s32 	%r16, %r15, %r13;
	sub.s32 	%r17, %r14, %r16;
	cvt.u64.u32 	%rd17, %r15;
	cvt.u64.u32 	%rd18, %r17;
	bra.uni 	$L__BB0_3;
$L__BB0_2:
	div.s64 	%rd17, %rd2, %rd3;
	mul.lo.s64 	%rd12, %rd17, %rd3;
	sub.s64 	%rd18, %rd2, %rd12;
$L__BB0_3:
	cvt.u32.u64 	%r1, %rd18;
	cvt.u32.u64 	%r2, %rd17;
	setp.lt.s32 	%p2, %r8, 1;
	mov.b32 	%r29, 1;
	@%p2 bra 	$L__BB0_6;
	cvt.rn.f64.s32 	%fd8, %r7;
	cvt.rn.f64.s32 	%fd9, %r6;
	mul.f64 	%fd10, %fd9, 0d3FE0000000000000;
	cvt.rn.f64.s32 	%fd11, %r2;
	sub.f64 	%fd12, %fd11, %fd10;
	mul.f64 	%fd13, %fd12, 0d4010000000000000;
	div.rn.f64 	%fd1, %fd13, %fd8;
	mul.f64 	%fd14, %fd8, 0d3FE0000000000000;
	cvt.rn.f64.u32 	%fd15, %r1;
	sub.f64 	%fd16, %fd15, %fd14;
	mul.f64 	%fd17, %fd16, 0d4010000000000000;
	div.rn.f64 	%fd2, %fd17, %fd8;
	mov.f64 	%fd25, 0d0000000000000000;
	mov.b32 	%r29, 1;
	mov.f64 	%fd26, %fd25;
$L__BB0_5:
	mul.f64 	%fd18, %fd26, %fd26;
	mul.f64 	%fd19, %fd25, %fd25;
	sub.f64 	%fd20, %fd18, %fd19;
	mul.f64 	%fd21, %fd26, %fd25;
	fma.rn.f64 	%fd22, %fd26, %fd25, %fd21;
	add.f64 	%fd26, %fd2, %fd20;
	add.f64 	%fd25, %fd1, %fd22;
	mul.f64 	%fd23, %fd25, %fd25;
	fma.rn.f64 	%fd24, %fd26, %fd26, %fd23;
	setp.lt.f64 	%p3, %fd24, 0d4010000000000000;
	setp.lt.s32 	%p4, %r29, %r8;
	selp.u32 	%r20, 1, 0, %p3;
	add.s32 	%r29, %r29, %r20;
	and.pred  	%p5, %p3, %p4;
	@%p5 bra 	$L__BB0_5;
$L__BB0_6:
	setp.ge.s32 	%p6, %r29, %r8;
	@%p6 bra 	$L__BB0_8;
	add.s32 	%r22, %r29, 2;
	shl.b32 	%r23, %r22, 1;
	shl.b32 	%r24, %r22, 10;
	or.b32  	%r25, %r23, %r24;
	mul.lo.s32 	%r26, %r22, 655360;
	or.b32  	%r27, %r25, %r26;
	shl.b64 	%rd15, %rd2, 2;
	add.s64 	%rd16, %rd1, %rd15;
	st.global.u32 	[%rd16], %r27;
	bra.uni 	$L__BB0_9;
$L__BB0_8:
	shl.b64 	%rd13, %rd2, 2;
	add.s64 	%rd14, %rd1, %rd13;
	mov.b32 	%r21, 0;
	st.global.u32 	[%rd14], %r21;
$L__BB0_9:
	ret;

}


// ===== COMPILED SASS (sm_100) =====

	.target	sm_100

	.elftype	@"ET_EXEC"


//--------------------- .note.nv.tkinfo           --------------------------
	.section	.note.nv.tkinfo,"",@"SHT_NOTE"
	.sectionflags	@"SHF_NOTE_NV_TKINFO"
	.tkinfo
        /*0018*/ 	.word	0x00000002
        /*0030*/ 	.string	""
        /*0030*/ 	.string	"ptxas"
        /*0030*/ 	.string	"Cuda compilation tools, release 13.0, V13.0.88"
        /*0030*/ 	.string	"Build cuda_13.0.r13.0/compiler.36424714_0"
        /*0030*/ 	.string	"-arch sm_100 -m 64 "



//--------------------- .note.nv.cuinfo           --------------------------
	.section	.note.nv.cuinfo,"",@"SHT_NOTE"
	.sectionflags	@"SHF_NOTE_NV_CUINFO"
        /*0018*/ 	.short	0x0002
        /*001a*/ 	.short	0x0064
        /*001c*/ 	.short	0x0082
	.zero		2


//--------------------- .nv.info                  --------------------------
	.section	.nv.info,"",@"SHT_CUDA_INFO"
	.align	4


	//----- nvinfo : EIATTR_REGCOUNT
	.align		4
        /*0000*/ 	.byte	0x04, 0x2f
        /*0002*/ 	.short	(.L_1 - .L_0)
	.align		4
.L_0:
        /*0004*/ 	.word	index@(_Z19render_mandelbrot_kiiiPi)
        /*0008*/ 	.word	0x0000001e


	//----- nvinfo : EIATTR_FRAME_SIZE
	.align		4
.L_1:
        /*000c*/ 	.byte	0x04, 0x11
        /*000e*/ 	.short	(.L_3 - .L_2)
	.align		4
.L_2:
        /*0010*/ 	.word	index@($__internal_1_$__cuda_sm20_div_s64)
        /*0014*/ 	.word	0x00000000


	//----- nvinfo : EIATTR_FRAME_SIZE
	.align		4
.L_3:
        /*0018*/ 	.byte	0x04, 0x11
        /*001a*/ 	.short	(.L_5 - .L_4)
	.align		4
.L_4:
        /*001c*/ 	.word	index@($__internal_0_$__cuda_sm20_div_rn_f64_full)
        /*0020*/ 	.word	0x00000000


	//----- nvinfo : EIATTR_FRAME_SIZE
	.align		4
.L_5:
        /*0024*/ 	.byte	0x04, 0x11
        /*0026*/ 	.short	(.L_7 - .L_6)
	.align		4
.L_6:
        /*0028*/ 	.word	index@(_Z19render_mandelbrot_kiiiPi)
        /*002c*/ 	.word	0x00000000


	//----- nvinfo : EIATTR_MIN_STACK_SIZE
	.align		4
.L_7:
        /*0030*/ 	.byte	0x04, 0x12
        /*0032*/ 	.short	(.L_9 - .L_8)
	.align		4
.L_8:
        /*0034*/ 	.word	index@(_Z19render_mandelbrot_kiiiPi)
        /*0038*/ 	.word	0x00000000
.L_9:


//--------------------- .nv.compat                --------------------------
	.section	.nv.compat,"",@"SHT_CUDA_COMPAT_INFO"
	.align	4
        /*0000*/ 	.byte	0x02, 0x09, 0x00, 0x00, 0x02, 0x02, 0x01, 0x00, 0x02, 0x05, 0x05, 0x00, 0x03, 0x07, 0x01, 0x01
        /*0010*/ 	.byte	0x02, 0x03, 0x00, 0x00, 0x02, 0x06, 0x01, 0x00, 0x04, 0x0b, 0x08, 0x00, 0x01, 0x00, 0x00, 0x00
        /*0020*/ 	.byte	0x00, 0x00, 0x00, 0x00


//--------------------- .nv.info._Z19render_mandelbrot_kiiiPi --------------------------
	.section	.nv.info._Z19render_mandelbrot_kiiiPi,"",@"SHT_CUDA_INFO"
	.sectionflags	@""
	.align	4


	//----- nvinfo : EIATTR_CUDA_API_VERSION
	.align		4
        /*0000*/ 	.byte	0x04, 0x37
        /*0002*/ 	.short	(.L_11 - .L_10)
.L_10:
        /*0004*/ 	.word	0x00000082


	//----- nvinfo : EIATTR_KPARAM_INFO
	.align		4
.L_11:
        /*0008*/ 	.byte	0x04, 0x17
        /*000a*/ 	.short	(.L_13 - .L_12)
.L_12:
        /*000c*/ 	.word	0x00000000
        /*0010*/ 	.short	0x0003
        /*0012*/ 	.short	0x0010
        /*0014*/ 	.byte	0x00, 0xf5, 0x21, 0x00


	//----- nvinfo : EIATTR_KPARAM_INFO
	.align		4
.L_13:
        /*0018*/ 	.byte	0x04, 0x17
        /*001a*/ 	.short	(.L_15 - .L_14)
.L_14:
        /*001c*/ 	.word	0x00000000
        /*0020*/ 	.short	0x0002
        /*0022*/ 	.short	0x0008
        /*0024*/ 	.byte	0x00, 0xf0, 0x11, 0x00


	//----- nvinfo : EIATTR_KPARAM_INFO
	.align		4
.L_15:
        /*0028*/ 	.byte	0x04, 0x17
        /*002a*/ 	.short	(.L_17 - .L_16)
.L_16:
        /*002c*/ 	.word	0x00000000
        /*0030*/ 	.short	0x0001
        /*0032*/ 	.short	0x0004
        /*0034*/ 	.byte	0x00, 0xf0, 0x11, 0x00


	//----- nvinfo : EIATTR_KPARAM_INFO
	.align		4
.L_17:
        /*0038*/ 	.byte	0x04, 0x17
        /*003a*/ 	.short	(.L_19 - .L_18)
.L_18:
        /*003c*/ 	.word	0x00000000
        /*0040*/ 	.short	0x0000
        /*0042*/ 	.short	0x0000
        /*0044*/ 	.byte	0x00, 0xf0, 0x11, 0x00


	//----- nvinfo : EIATTR_SPARSE_MMA_MASK
	.align		4
.L_19:
        /*0048*/ 	.byte	0x03, 0x50
        /*004a*/ 	.short	0x0000


	//----- nvinfo : EIATTR_MAXREG_COUNT
	.align		4
        /*004c*/ 	.byte	0x03, 0x1b
        /*004e*/ 	.short	0x00ff


	//----- nvinfo : EIATTR_MERCURY_ISA_VERSION
	.align		4
        /*0050*/ 	.byte	0x03, 0x5f
        /*0052*/ 	.short	0x0101


	//----- nvinfo : EIATTR_VRC_CTA_INIT_COUNT
	.align		4
        /*0054*/ 	.byte	0x02, 0x4a
	.zero		1
	.zero		1


	//----- nvinfo : EIATTR_EXIT_INSTR_OFFSETS
	.align		4
        /*0058*/ 	.byte	0x04, 0x1c
        /*005a*/ 	.short	(.L_21 - .L_20)


	//   ....[0]....
.L_20:
        /*005c*/ 	.word	0x00000800


	//   ....[1]....
        /*0060*/ 	.word	0x00000850


	//----- nvinfo : EIATTR_CRS_STACK_SIZE
	.align		4
.L_21:
        /*0064*/ 	.byte	0x04, 0x1e
        /*0066*/ 	.short	(.L_23 - .L_22)
.L_22:
        /*0068*/ 	.word	0x00000000


	//----- nvinfo : EIATTR_CBANK_PARAM_SIZE
	.align		4
.L_23:
        /*006c*/ 	.byte	0x03, 0x19
        /*006e*/ 	.short	0x0018


	//----- nvinfo : EIATTR_PARAM_CBANK
	.align		4
        /*0070*/ 	.byte	0x04, 0x0a
        /*0072*/ 	.short	(.L_25 - .L_24)
	.align		4
.L_24:
        /*0074*/ 	.word	index@(.nv.constant0._Z19render_mandelbrot_kiiiPi)
        /*0078*/ 	.short	0x0380
        /*007a*/ 	.short	0x0018


	//----- nvinfo : EIATTR_SW_WAR
	.align		4
.L_25:
        /*007c*/ 	.byte	0x04, 0x36
        /*007e*/ 	.short	(.L_27 - .L_26)
.L_26:
        /*0080*/ 	.word	0x00000008
.L_27:


//--------------------- .nv.callgraph             --------------------------
	.section	.nv.callgraph,"",@"SHT_CUDA_CALLGRAPH"
	.align	4
	.sectionentsize	8
	.align		4
        /*0000*/ 	.word	0x00000000
	.align		4
        /*0004*/ 	.word	0xffffffff
	.align		4
        /*0008*/ 	.word	0x00000000
	.align		4
        /*000c*/ 	.word	0xfffffffe
	.align		4
        /*0010*/ 	.word	0x00000000
	.align		4
        /*0014*/ 	.word	0xfffffffd
	.align		4
        /*0018*/ 	.word	0x00000000
	.align		4
        /*001c*/ 	.word	0xfffffffc


//--------------------- .text._Z19render_mandelbrot_kiiiPi --------------------------
	.section	.text._Z19render_mandelbrot_kiiiPi,"ax",@progbits
	.align	128
        .global         _Z19render_mandelbrot_kiiiPi
        .type           _Z19render_mandelbrot_kiiiPi,@function
        .size           _Z19render_mandelbrot_kiiiPi,(.L_x_16 - _Z19render_mandelbrot_kiiiPi)
        .other          _Z19render_mandelbrot_kiiiPi,@"STO_CUDA_ENTRY STV_DEFAULT"
_Z19render_mandelbrot_kiiiPi:
.text._Z19render_mandelbrot_kiiiPi:
[----:B------:R-:W-:Y:S01]  /*0000*/  LDC R1, c[0x0][0x37c] ;  /* 0x0000df00ff017b82 */ /* 0x000fe20000000800 */
[----:B------:R-:W0:Y:S01]  /*0010*/  LDCU UR6, c[0x0][0x384] ;  /* 0x00007080ff0677ac */ /* 0x000e220008000800 */
[----:B------:R-:W1:Y:S06]  /*0020*/  S2R R3, SR_TID.X ;  /* 0x0000000000037919 */ /* 0x000e6c0000002100 */
[----:B------:R-:W1:Y:S08]  /*0030*/  S2UR UR4, SR_CTAID.X ;  /* 0x00000000000479c3 */ /* 0x000e700000002500 */
[----:B------:R-:W1:Y:S01]  /*0040*/  LDC R0, c[0x0][0x360] ;  /* 0x0000d800ff007b82 */ /* 0x000e620000000800 */
[----:B0-----:R-:W-:-:S04]  /*0050*/  USHF.R.S32.HI UR5, URZ, 0x1f, UR6 ;  /* 0x0000001fff057899 */ /* 0x001fc80008011406 */
[----:B------:R-:W-:Y:S01]  /*0060*/  UISETP.NE.U32.AND UP0, UPT, UR5, URZ, UPT ;  /* 0x000000ff0500728c */ /* 0x000fe2000bf05070 */
[----:B-1----:R-:W-:-:S08]  /*0070*/  IMAD R0, R0, UR4, R3 ;  /* 0x0000000400007c24 */ /* 0x002fd0000f8e0203 */
[----:B------:R-:W-:Y:S05]  /*0080*/  BRA.U UP0, `(.L_x_0) ;  /* 0x0000000100587547 */ /* 0x000fea000b800000 */
[----:B------:R-:W0:Y:S01]  /*0090*/  I2F.U32.RP R4, UR6 ;  /* 0x0000000600047d06 */ /* 0x000e220008209000 */
[----:B------:R-:W-:-:S07]  /*00a0*/  ISETP.NE.U32.AND P2, PT, RZ, UR6, PT ;  /* 0x00000006ff007c0c */ /* 0x000fce000bf45070 */
[----:B0-----:R-:W0:Y:S02]  /*00b0*/  MUFU.RCP R4, R4 ;  /* 0x0000000400047308 */ /* 0x001e240000001000 */
[----:B0-----:R-:W-:-:S06]  /*00c0*/  VIADD R2, R4, 0xffffffe ;  /* 0x0ffffffe04027836 */ /* 0x001fcc0000000000 */
[----:B------:R0:W1:Y:S02]  /*00d0*/  F2I.FTZ.U32.TRUNC.NTZ R3, R2 ;  /* 0x0000000200037305 */ /* 0x000064000021f000 */
[----:B0-----:R-:W-:Y:S02]  /*00e0*/  IMAD.MOV.U32 R2, RZ, RZ, RZ ;  /* 0x000000ffff027224 */ /* 0x001fe400078e00ff */
[----:B-1----:R-:W-:-:S04]  /*00f0*/  IMAD.MOV R5, RZ, RZ, -R3 ;  /* 0x000000ffff057224 */ /* 0x002fc800078e0a03 */
[----:B------:R-:W-:-:S04]  /*0100*/  IMAD R5, R5, UR6, RZ ;  /* 0x0000000605057c24 */ /* 0x000fc8000f8e02ff */
[----:B------:R-:W-:-:S06]  /*0110*/  IMAD.HI.U32 R3, R3, R5, R2 ;  /* 0x0000000503037227 */ /* 0x000fcc00078e0002 */
[----:B------:R-:W-:-:S04]  /*0120*/  IMAD.HI.U32 R3, R3, R0, RZ ;  /* 0x0000000003037227 */ /* 0x000fc800078e00ff */
[----:B------:R-:W-:-:S04]  /*0130*/  IMAD.MOV R5, RZ, RZ, -R3 ;  /* 0x000000ffff057224 */ /* 0x000fc800078e0a03 */
[----:B------:R-:W-:-:S05]  /*0140*/  IMAD R5, R5, UR6, R0 ;  /* 0x0000000605057c24 */ /* 0x000fca000f8e0200 */
[----:B------:R-:W-:-:S13]  /*0150*/  ISETP.GE.U32.AND P0, PT, R5, UR6, PT ;  /* 0x0000000605007c0c */ /* 0x000fda000bf06070 */
[----:B------:R-:W-:Y:S02]  /*0160*/  @P0 VIADD R5, R5, -UR6 ;  /* 0x8000000605050c36 */ /* 0x000fe40008000000 */
[----:B------:R-:W-:-:S03]  /*0170*/  @P0 VIADD R3, R3, 0x1 ;  /* 0x0000000103030836 */ /* 0x000fc60000000000 */
[----:B------:R-:W-:-:S13]  /*0180*/  ISETP.GE.U32.AND P1, PT, R5, UR6, PT ;  /* 0x0000000605007c0c */ /* 0x000fda000bf26070 */
[----:B------:R-:W-:Y:S01]  /*0190*/  @P1 VIADD R3, R3, 0x1 ;  /* 0x0000000103031836 */ /* 0x000fe20000000000 */
[----:B------:R-:W-:-:S04]  /*01a0*/  @!P2 LOP3.LUT R3, RZ, UR6, RZ, 0x33, !PT ;  /* 0x00000006ff03ac12 */ /* 0x000fc8000f8e33ff */
[----:B------:R-:W-:Y:S01]  /*01b0*/  IADD3 R5, PT, PT, -R3, RZ, RZ ;  /* 0x000000ff03057210 */ /* 0x000fe20007ffe1ff */
[----:B------:R-:W-:-:S04]  /*01c0*/  IMAD.MOV.U32 R14, RZ, RZ, R3 ;  /* 0x000000ffff0e7224 */ /* 0x000fc800078e0003 */
[----:B------:R-:W-:Y:S01]  /*01d0*/  IMAD R16, R5, UR6, R0 ;  /* 0x0000000605107c24 */ /* 0x000fe2000f8e0200 */
[----:B------:R-:W-:Y:S06]  /*01e0*/  BRA `(.L_x_1) ;  /* 0x0000000000147947 */ /* 0x000fec0003800000 */
.L_x_0:
[----:B------:R-:W-:-:S07]  /*01f0*/  MOV R4, 0x210 ;  /* 0x0000021000047802 */ /* 0x000fce0000000f00 */
[----:B------:R-:W-:Y:S05]  /*0200*/  CALL.REL.NOINC `($__internal_1_$__cuda_sm20_div_s64) ;  /* 0x0000000c00047944 */ /* 0x000fea0003c00000 */
[----:B------:R-:W0:Y:S01]  /*0210*/  LDCU UR6, c[0x0][0x384] ;  /* 0x00007080ff0677ac */ /* 0x000e220008000800 */
[----:B------:R-:W-:-:S04]  /*0220*/  IMAD.MOV R3, RZ, RZ, -R14 ;  /* 0x000000ffff037224 */ /* 0x000fc800078e0a0e */
[----:B0-----:R-:W-:-:S07]  /*0230*/  IMAD R16, R3, UR6, R0 ;  /* 0x0000000603107c24 */ /* 0x001fce000f8e0200 */
.L_x_1:
[----:B------:R-:W0:Y:S01]  /*0240*/  LDCU UR4, c[0x0][0x388] ;  /* 0x00007100ff0477ac */ /* 0x000e220008000800 */
[----:B------:R-:W-:Y:S02]  /*0250*/  IMAD.MOV.U32 R15, RZ, RZ, 0x1 ;  /* 0x00000001ff0f7424 */ /* 0x000fe400078e00ff */
[----:B0-----:R-:W-:-:S05]  /*0260*/  IMAD.U32 R12, RZ, RZ, UR4 ;  /* 0x00000004ff0c7e24 */ /* 0x001fca000f8e00ff */
[----:B------:R-:W-:-:S13]  /*0270*/  ISETP.GE.AND P0, PT, R12, 0x1, PT ;  /* 0x000000010c00780c */ /* 0x000fda0003f06270 */
[----:B------:R-:W-:Y:S05]  /*0280*/  @!P0 BRA `(.L_x_2) ;  /* 0x0000000400288947 */ /* 0x000fea0003800000 */
[----:B------:R-:W0:Y:S01]  /*0290*/  I2F.F64 R6, UR6 ;  /* 0x0000000600067d12 */ /* 0x000e220008201c00 */
[----:B------:R-:W1:Y:S01]  /*02a0*/  LDCU UR4, c[0x0][0x380] ;  /* 0x00007000ff0477ac */ /* 0x000e620008000800 */
[----:B------:R-:W-:Y:S01]  /*02b0*/  IMAD.MOV.U32 R8, RZ, RZ, 0x1 ;  /* 0x00000001ff087424 */ /* 0x000fe200078e00ff */
[----:B------:R-:W-:Y:S05]  /*02c0*/  BSSY.RECONVERGENT B0, `(.L_x_3) ;  /* 0x000001a000007945 */ /* 0x000fea0003800200 */
[----:B------:R-:W-:Y:S08]  /*02d0*/  I2F.F64 R4, R14 ;  /* 0x0000000e00047312 */ /* 0x000ff00000201c00 */
[----:B0-----:R-:W0:Y:S08]  /*02e0*/  MUFU.RCP64H R9, R7 ;  /* 0x0000000700097308 */ /* 0x001e300000001800 */
[----:B-1----:R-:W1:Y:S01]  /*02f0*/  I2F.F64 R2, UR4 ;  /* 0x0000000400027d12 */ /* 0x002e620008201c00 */
[----:B0-----:R-:W-:-:S02]  /*0300*/  DFMA R10, -R6, R8, 1 ;  /* 0x3ff00000060a742b */ /* 0x001fc40000000108 */
[----:B-1----:R-:W-:-:S06]  /*0310*/  DFMA R2, R2, -0.5, R4 ;  /* 0xbfe000000202782b */ /* 0x002fcc0000000004 */
[----:B------:R-:W-:Y:S02]  /*0320*/  DFMA R10, R10, R10, R10 ;  /* 0x0000000a0a0a722b */ /* 0x000fe4000000000a */
[----:B------:R-:W-:-:S06]  /*0330*/  DMUL R12, R2, 4 ;  /* 0x40100000020c7828 */ /* 0x000fcc0000000000 */
[----:B------:R-:W-:-:S08]  /*0340*/  DFMA R10, R8, R10, R8 ;  /* 0x0000000a080a722b */ /* 0x000fd00000000008 */
[----:B------:R-:W-:Y:S01]  /*0350*/  DFMA R4, -R6, R10, 1 ;  /* 0x3ff000000604742b */ /* 0x000fe2000000010a */
[----:B------:R-:W-:-:S07]  /*0360*/  FSETP.GEU.AND P1, PT, |R13|, 6.5827683646048100446e-37, PT ;  /* 0x036000000d00780b */ /* 0x000fce0003f2e200 */
[----:B------:R-:W-:-:S08]  /*0370*/  DFMA R4, R10, R4, R10 ;  /* 0x000000040a04722b */ /* 0x000fd0000000000a */
[----:B------:R-:W-:-:S08]  /*0380*/  DMUL R2, R12, R4 ;  /* 0x000000040c027228 */ /* 0x000fd00000000000 */
[----:B------:R-:W-:-:S08]  /*0390*/  DFMA R8, -R6, R2, R12 ;  /* 0x000000020608722b */ /* 0x000fd0000000010c */
[----:B------:R-:W-:-:S10]  /*03a0*/  DFMA R2, R4, R8, R2 ;  /* 0x000000080402722b */ /* 0x000fd40000000002 */
[----:B------:R-:W-:-:S05]  /*03b0*/  FFMA R4, RZ, R7, R3 ;  /* 0x00000007ff047223 */ /* 0x000fca0000000003 */
[----:B------:R-:W-:-:S13]  /*03c0*/  FSETP.GT.AND P0, PT, |R4|, 1.469367938527859385e-39, PT ;  /* 0x001000000400780b */ /* 0x000fda0003f04200 */
[----:B------:R-:W-:Y:S05]  /*03d0*/  @P0 BRA P1, `(.L_x_4) ;  /* 0x0000000000200947 */ /* 0x000fea0000800000 */
[----:B------:R-:W-:Y:S01]  /*03e0*/  IMAD.MOV.U32 R10, RZ, RZ, R12 ;  /* 0x000000ffff0a7224 */ /* 0x000fe200078e000c */
[----:B------:R-:W-:Y:S01]  /*03f0*/  MOV R11, R13 ;  /* 0x0000000d000b7202 */ /* 0x000fe20000000f00 */
[----:B------:R-:W-:Y:S01]  /*0400*/  IMAD.MOV.U32 R8, RZ, RZ, R6 ;  /* 0x000000ffff087224 */ /* 0x000fe200078e0006 */
[----:B------:R-:W-:Y:S01]  /*0410*/  MOV R18, 0x440 ;  /* 0x0000044000127802 */ /* 0x000fe20000000f00 */
[----:B------:R-:W-:-:S07]  /*0420*/  IMAD.MOV.U32 R9, RZ, RZ, R7 ;  /* 0x000000ffff097224 */ /* 0x000fce00078e0007 */
[----:B------:R-:W-:Y:S05]  /*0430*/  CALL.REL.NOINC `($__internal_0_$__cuda_sm20_div_rn_f64_full) ;  /* 0x0000000400087944 */ /* 0x000fea0003c00000 */
[----:B------:R-:W-:Y:S02]  /*0440*/  IMAD.MOV.U32 R2, RZ, RZ, R4 ;  /* 0x000000ffff027224 */ /* 0x000fe400078e0004 */
[----:B------:R-:W-:-:S07]  /*0450*/  IMAD.MOV.U32 R3, RZ, RZ, R5 ;  /* 0x000000ffff037224 */ /* 0x000fce00078e0005 */
.L_x_4:
[----:B------:R-:W-:Y:S05]  /*0460*/  BSYNC.RECONVERGENT B0 ;  /* 0x0000000000007941 */ /* 0x000fea0003800200 */
.L_x_3:
[----:B------:R-:W0:Y:S01]  /*0470*/  MUFU.RCP64H R5, R7 ;  /* 0x0000000700057308 */ /* 0x000e220000001800 */
[----:B------:R-:W-:Y:S01]  /*0480*/  IMAD.MOV.U32 R4, RZ, RZ, 0x1 ;  /* 0x00000001ff047424 */ /* 0x000fe200078e00ff */
[----:B------:R-:W-:Y:S06]  /*0490*/  BSSY.RECONVERGENT B0, `(.L_x_5) ;  /* 0x0000014000007945 */ /* 0x000fec0003800200 */
[----:B------:R-:W1:Y:S01]  /*04a0*/  I2F.F64.U32 R16, R16 ;  /* 0x0000001000107312 */ /* 0x000e620000201800 */
[----:B0-----:R-:W-:-:S08]  /*04b0*/  DFMA R8, -R6, R4, 1 ;  /* 0x3ff000000608742b */ /* 0x001fd00000000104 */
[----:B------:R-:W-:-:S08]  /*04c0*/  DFMA R8, R8, R8, R8 ;  /* 0x000000080808722b */ /* 0x000fd00000000008 */
[----:B------:R-:W-:Y:S02]  /*04d0*/  DFMA R8, R4, R8, R4 ;  /* 0x000000080408722b */ /* 0x000fe40000000004 */
[----:B-1----:R-:W-:-:S06]  /*04e0*/  DFMA R4, R6, -0.5, R16 ;  /* 0xbfe000000604782b */ /* 0x002fcc0000000010 */
[----:B------:R-:W-:Y:S02]  /*04f0*/  DFMA R12, -R6, R8, 1 ;  /* 0x3ff00000060c742b */ /* 0x000fe40000000108 */
[----:B------:R-:W-:-:S06]  /*0500*/  DMUL R10, R4, 4 ;  /* 0x40100000040a7828 */ /* 0x000fcc0000000000 */
[----:B------:R-:W-:-:S04]  /*0510*/  DFMA R12, R8, R12, R8 ;  /* 0x0000000c080c722b */ /* 0x000fc80000000008 */
[----:B------:R-:W-:-:S04]  /*0520*/  FSETP.GEU.AND P1, PT, |R11|, 6.5827683646048100446e-37, PT ;  /* 0x036000000b00780b */ /* 0x000fc80003f2e200 */
[----:B------:R-:W-:-:S08]  /*0530*/  DMUL R4, R12, R10 ;  /* 0x0000000a0c047228 */ /* 0x000fd00000000000 */
[----:B------:R-:W-:-:S08]  /*0540*/  DFMA R8, -R6, R4, R10 ;  /* 0x000000040608722b */ /* 0x000fd0000000010a */
[----:B------:R-:W-:-:S10]  /*0550*/  DFMA R4, R12, R8, R4 ;  /* 0x000000080c04722b */ /* 0x000fd40000000004 */
[----:B------:R-:W-:-:S05]  /*0560*/  FFMA R8, RZ, R7, R5 ;  /* 0x00000007ff087223 */ /* 0x000fca0000000005 */
[----:B------:R-:W-:-:S13]  /*0570*/  FSETP.GT.AND P0, PT, |R8|, 1.469367938527859385e-39, PT ;  /* 0x001000000800780b */ /* 0x000fda0003f04200 */
[----:B------:R-:W-:Y:S05]  /*0580*/  @P0 BRA P1, `(.L_x_6) ;  /* 0x0000000000100947 */ /* 0x000fea0000800000 */
[----:B------:R-:W-:Y:S01]  /*0590*/  IMAD.MOV.U32 R8, RZ, RZ, R6 ;  /* 0x000000ffff087224 */ /* 0x000fe200078e0006 */
[----:B------:R-:W-:Y:S02]  /*05a0*/  MOV R9, R7 ;  /* 0x0000000700097202 */ /* 0x000fe40000000f00 */
[----:B------:R-:W-:-:S07]  /*05b0*/  MOV R18, 0x5d0 ;  /* 0x000005d000127802 */ /* 0x000fce0000000f00 */
[----:B------:R-:W-:Y:S05]  /*05c0*/  CALL.REL.NOINC `($__internal_0_$__cuda_sm20_div_rn_f64_full) ;  /* 0x0000000000a47944 */ /* 0x000fea0003c00000 */
.L_x_6:
[----:B------:R-:W-:Y:S05]  /*05d0*/  BSYNC.RECONVERGENT B0 ;  /* 0x0000000000007941 */ /* 0x000fea0003800200 */
.L_x_5:
[----:B------:R-:W-:Y:S01]  /*05e0*/  BSSY.RECONVERGENT B0, `(.L_x_2) ;  /* 0x0000014000007945 */ /* 0x000fe20003800200 */
[----:B------:R-:W-:Y:S01]  /*05f0*/  IMAD.MOV.U32 R15, RZ, RZ, 0x1 ;  /* 0x00000001ff0f7424 */ /* 0x000fe200078e00ff */
[----:B------:R-:W-:Y:S02]  /*0600*/  CS2R R6, SRZ ;  /* 0x0000000000067805 */ /* 0x000fe4000001ff00 */
[----:B------:R-:W-:Y:S01]  /*0610*/  CS2R R8, SRZ ;  /* 0x0000000000087805 */ /* 0x000fe2000001ff00 */
[----:B------:R-:W0:Y:S06]  /*0620*/  LDCU UR4, c[0x0][0x388] ;  /* 0x00007100ff0477ac */ /* 0x000e2c0008000800 */
.L_x_7:
[-C--:B------:R-:W-:Y:S02]  /*0630*/  DMUL R12, R8, R6.reuse ;  /* 0x00000006080c7228 */ /* 0x080fe40000000000 */
[----:B------:R-:W-:-:S06]  /*0640*/  DMUL R10, R6, R6 ;  /* 0x00000006060a7228 */ /* 0x000fcc0000000000 */
[C---:B------:R-:W-:Y:S02]  /*0650*/  DFMA R6, R8.reuse, R6, R12 ;  /* 0x000000060806722b */ /* 0x040fe4000000000c */
[----:B------:R-:W-:Y:S01]  /*0660*/  DFMA R8, R8, R8, -R10 ;  /* 0x000000080808722b */ /* 0x000fe2000000080a */
[----:B0-----:R-:W-:-:S05]  /*0670*/  IMAD.U32 R12, RZ, RZ, UR4 ;  /* 0x00000004ff0c7e24 */ /* 0x001fca000f8e00ff */
[----:B------:R-:W-:Y:S01]  /*0680*/  DADD R6, R6, R2 ;  /* 0x0000000006067229 */ /* 0x000fe20000000002 */
[----:B------:R-:W-:Y:S01]  /*0690*/  ISETP.LT.AND P1, PT, R15, R12, PT ;  /* 0x0000000c0f00720c */ /* 0x000fe20003f21270 */
[----:B------:R-:W-:-:S06]  /*06a0*/  DADD R8, R8, R4 ;  /* 0x0000000008087229 */ /* 0x000fcc0000000004 */
[----:B------:R-:W-:-:S08]  /*06b0*/  DMUL R10, R6, R6 ;  /* 0x00000006060a7228 */ /* 0x000fd00000000000 */
[----:B------:R-:W-:-:S08]  /*06c0*/  DFMA R10, R8, R8, R10 ;  /* 0x00000008080a722b */ /* 0x000fd0000000000a */
[----:B------:R-:W-:Y:S01]  /*06d0*/  DSETP.GEU.AND P0, PT, R10, 4, PT ;  /* 0x401000000a00742a */ /* 0x000fe20003f0e000 */
[----:B------:R-:W-:-:S13]  /*06e0*/  VIADD R10, R15, 0x1 ;  /* 0x000000010f0a7836 */ /* 0x000fda0000000000 */
[----:B------:R-:W-:-:S04]  /*06f0*/  @P0 IMAD.MOV R10, RZ, RZ, R15 ;  /* 0x000000ffff0a0224 */ /* 0x000fc800078e020f */
[----:B------:R-:W-:Y:S01]  /*0700*/  IMAD.MOV.U32 R15, RZ, RZ, R10 ;  /* 0x000000ffff0f7224 */ /* 0x000fe200078e000a */
[----:B------:R-:W-:Y:S06]  /*0710*/  @!P0 BRA P1, `(.L_x_7) ;  /* 0xfffffffc00c48947 */ /* 0x000fec000083ffff */
[----:B------:R-:W-:Y:S05]  /*0720*/  BSYNC.RECONVERGENT B0 ;  /* 0x0000000000007941 */ /* 0x000fea0003800200 */
.L_x_2:
[----:B------:R-:W-:Y:S01]  /*0730*/  ISETP.GE.AND P0, PT, R15, R12, PT ;  /* 0x0000000c0f00720c */ /* 0x000fe20003f06270 */
[----:B------:R-:W0:-:S12]  /*0740*/  LDCU.64 UR4, c[0x0][0x358] ;  /* 0x00006b00ff0477ac */ /* 0x000e180008000a00 */
[----:B------:R-:W-:Y:S05]  /*0750*/  @P0 BRA `(.L_x_8) ;  /* 0x00000000002c0947 */ /* 0x000fea0003800000 */
[----:B------:R-:W1:Y:S01]  /*0760*/  LDCU.64 UR6, c[0x0][0x390] ;  /* 0x00007200ff0677ac */ /* 0x000e620008000a00 */
[----:B------:R-:W-:Y:S01]  /*0770*/  IADD3 R3, PT, PT, R15, 0x2, RZ ;  /* 0x000000020f037810 */ /* 0x000fe20007ffe0ff */
[----:B------:R-:W-:-:S04]  /*0780*/  IMAD.MOV.U32 R2, RZ, RZ, 0xa0000 ;  /* 0x000a0000ff027424 */ /* 0x000fc800078e00ff */
[----:B------:R-:W-:Y:S02]  /*0790*/  IMAD R15, R15, R2, 0x140000 ;  /* 0x001400000f0f7424 */ /* 0x000fe400078e0202 */
[C---:B------:R-:W-:Y:S02]  /*07a0*/  IMAD.SHL.U32 R4, R3.reuse, 0x2, RZ ;  /* 0x0000000203047824 */ /* 0x040fe400078e00ff */
[----:B------:R-:W-:-:S05]  /*07b0*/  IMAD.SHL.U32 R5, R3, 0x400, RZ ;  /* 0x0000040003057824 */ /* 0x000fca00078e00ff */
[----:B------:R-:W-:Y:S02]  /*07c0*/  LOP3.LUT R5, R15, R4, R5, 0xfe, !PT ;  /* 0x000000040f057212 */ /* 0x000fe400078efe05 */
[----:B-1----:R-:W-:-:S04]  /*07d0*/  LEA R2, P0, R0, UR6, 0x2 ;  /* 0x0000000600027c11 */ /* 0x002fc8000f8010ff */
[----:B------:R-:W-:-:S05]  /*07e0*/  LEA.HI.X R3, R0, UR7, RZ, 0x2, P0 ;  /* 0x0000000700037c11 */ /* 0x000fca00080f14ff */
[----:B0-----:R-:W-:Y:S01]  /*07f0*/  STG.E desc[UR4][R2.64], R5 ;  /* 0x0000000502007986 */ /* 0x001fe2000c101904 */
[----:B------:R-:W-:Y:S05]  /*0800*/  EXIT ;  /* 0x000000000000794d */ /* 0x000fea0003800000 */
.L_x_8:
[----:B------:R-:W1:Y:S02]  /*0810*/  LDCU.64 UR6, c[0x0][0x390] ;  /* 0x00007200ff0677ac */ /* 0x000e640008000a00 */
[----:B-1----:R-:W-:-:S04]  /*0820*/  LEA R2, P0, R0, UR6, 0x2 ;  /* 0x0000000600027c11 */ /* 0x002fc8000f8010ff */
[----:B------:R-:W-:-:S05]  /*0830*/  LEA.HI.X R3, R0, UR7, RZ, 0x2, P0 ;  /* 0x0000000700037c11 */ /* 0x000fca00080f14ff */
[----:B0-----:R-:W-:Y:S01]  /*0840*/  STG.E desc[UR4][R2.64], RZ ;  /* 0x000000ff02007986 */ /* 0x001fe2000c101904 */
[----:B------:R-:W-:Y:S05]  /*0850*/  EXIT ;  /* 0x000000000000794d */ /* 0x000fea0003800000 */
        .weak           $__internal_0_$__cuda_sm20_div_rn_f64_full
        .type           $__internal_0_$__cuda_sm20_div_rn_f64_full,@function
        .size           $__internal_0_$__cuda_sm20_div_rn_f64_full,($__internal_1_$__cuda_sm20_div_s64 - $__internal_0_$__cuda_sm20_div_rn_f64_full)
$__internal_0_$__cuda_sm20_div_rn_f64_full:
[C---:B------:R-:W-:Y:S01]  /*0860*/  FSETP.GEU.AND P0, PT, |R9|.reuse, 1.469367938527859385e-39, PT ;  /* 0x001000000900780b */ /* 0x040fe20003f0e200 */
[----:B------:R-:W-:Y:S01]  /*0870*/  IMAD.MOV.U32 R20, RZ, RZ, 0x1 ;  /* 0x00000001ff147424 */ /* 0x000fe200078e00ff */
[----:B------:R-:W-:Y:S01]  /*0880*/  LOP3.LUT R4, R9, 0x800fffff, RZ, 0xc0, !PT ;  /* 0x800fffff09047812 */ /* 0x000fe200078ec0ff */
[----:B------:R-:W-:Y:S01]  /*0890*/  BSSY.RECONVERGENT B1, `(.L_x_9) ;  /* 0x0000054000017945 */ /* 0x000fe20003800200 */
[C---:B------:R-:W-:Y:S02]  /*08a0*/  FSETP.GEU.AND P2, PT, |R11|.reuse, 1.469367938527859385e-39, PT ;  /* 0x001000000b00780b */ /* 0x040fe40003f4e200 */
[----:B------:R-:W-:Y:S01]  /*08b0*/  LOP3.LUT R5, R4, 0x3ff00000, RZ, 0xfc, !PT ;  /* 0x3ff0000004057812 */ /* 0x000fe200078efcff */
[----:B------:R-:W-:Y:S01]  /*08c0*/  IMAD.MOV.U32 R4, RZ, RZ, R8 ;  /* 0x000000ffff047224 */ /* 0x000fe200078e0008 */
[----:B------:R-:W-:Y:S02]  /*08d0*/  LOP3.LUT R15, R11, 0x7ff00000, RZ, 0xc0, !PT ;  /* 0x7ff000000b0f7812 */ /* 0x000fe400078ec0ff */
[----:B------:R-:W-:-:S03]  /*08e0*/  LOP3.LUT R26, R9, 0x7ff00000, RZ, 0xc0, !PT ;  /* 0x7ff00000091a7812 */ /* 0x000fc600078ec0ff */
[----:B------:R-:W-:Y:S01]  /*08f0*/  @!P0 DMUL R4, R8, 8.98846567431157953865e+307 ;  /* 0x7fe0000008048828 */ /* 0x000fe20000000000 */
[----:B------:R-:W-:-:S03]  /*0900*/  ISETP.GE.U32.AND P1, PT, R15, R26, PT ;  /* 0x0000001a0f00720c */ /* 0x000fc60003f26070 */
[----:B------:R-:W-:Y:S02]  /*0910*/  @!P2 LOP3.LUT R14, R9, 0x7ff00000, RZ, 0xc0, !PT ;  /* 0x7ff00000090ea812 */ /* 0x000fe400078ec0ff */
[----:B------:R-:W0:Y:S01]  /*0920*/  MUFU.RCP64H R21, R5 ;  /* 0x0000000500157308 */ /* 0x000e220000001800 */
[----:B------:R-:W-:Y:S02]  /*0930*/  @!P2 MOV R24, RZ ;  /* 0x000000ff0018a202 */ /* 0x000fe40000000f00 */
[----:B------:R-:W-:Y:S01]  /*0940*/  @!P2 ISETP.GE.U32.AND P3, PT, R15, R14, PT ;  /* 0x0000000e0f00a20c */ /* 0x000fe20003f66070 */
[----:B------:R-:W-:Y:S01]  /*0950*/  IMAD.MOV.U32 R14, RZ, RZ, 0x1ca00000 ;  /* 0x1ca00000ff0e7424 */ /* 0x000fe200078e00ff */
[----:B------:R-:W-:-:S04]  /*0960*/  @!P0 LOP3.LUT R26, R5, 0x7ff00000, RZ, 0xc0, !PT ;  /* 0x7ff00000051a8812 */ /* 0x000fc800078ec0ff */
[----:B------:R-:W-:Y:S01]  /*0970*/  @!P2 SEL R17, R14, 0x63400000, !P3 ;  /* 0x634000000e11a807 */ /* 0x000fe20005800000 */
[----:B------:R-:W-:-:S03]  /*0980*/  VIADD R27, R26, 0xffffffff ;  /* 0xffffffff1a1b7836 */ /* 0x000fc60000000000 */
[----:B------:R-:W-:Y:S01]  /*0990*/  @!P2 LOP3.LUT R17, R17, 0x80000000, R11, 0xf8, !PT ;  /* 0x800000001111a812 */ /* 0x000fe200078ef80b */
[----:B0-----:R-:W-:-:S03]  /*09a0*/  DFMA R12, R20, -R4, 1 ;  /* 0x3ff00000140c742b */ /* 0x001fc60000000804 */
[----:B------:R-:W-:Y:S01]  /*09b0*/  @!P2 LOP3.LUT R25, R17, 0x100000, RZ, 0xfc, !PT ;  /* 0x001000001119a812 */ /* 0x000fe200078efcff */
[----:B------:R-:W-:-:S04]  /*09c0*/  IMAD.MOV.U32 R17, RZ, RZ, R15 ;  /* 0x000000ffff117224 */ /* 0x000fc800078e000f */
[----:B------:R-:W-:-:S08]  /*09d0*/  DFMA R12, R12, R12, R12 ;  /* 0x0000000c0c0c722b */ /* 0x000fd0000000000c */
[----:B------:R-:W-:Y:S01]  /*09e0*/  DFMA R20, R20, R12, R20 ;  /* 0x0000000c1414722b */ /* 0x000fe20000000014 */
[----:B------:R-:W-:Y:S01]  /*09f0*/  SEL R13, R14, 0x63400000, !P1 ;  /* 0x634000000e0d7807 */ /* 0x000fe20004800000 */
[----:B------:R-:W-:-:S03]  /*0a00*/  IMAD.MOV.U32 R12, RZ, RZ, R10 ;  /* 0x000000ffff0c7224 */ /* 0x000fc600078e000a */
[----:B------:R-:W-:-:S03]  /*0a10*/  LOP3.LUT R13, R13, 0x800fffff, R11, 0xf8, !PT ;  /* 0x800fffff0d0d7812 */ /* 0x000fc600078ef80b */
[----:B------:R-:W-:-:S03]  /*0a20*/  DFMA R22, R20, -R4, 1 ;  /* 0x3ff000001416742b */ /* 0x000fc60000000804 */
[----:B------:R-:W-:-:S05]  /*0a30*/  @!P2 DFMA R12, R12, 2, -R24 ;  /* 0x400000000c0ca82b */ /* 0x000fca0000000818 */
[----:B------:R-:W-:-:S05]  /*0a40*/  DFMA R22, R20, R22, R20 ;  /* 0x000000161416722b */ /* 0x000fca0000000014 */
[----:B------:R-:W-:-:S03]  /*0a50*/  @!P2 LOP3.LUT R17, R13, 0x7ff00000, RZ, 0xc0, !PT ;  /* 0x7ff000000d11a812 */ /* 0x000fc600078ec0ff */
[----:B------:R-:W-:Y:S02]  /*0a60*/  DMUL R20, R22, R12 ;  /* 0x0000000c16147228 */ /* 0x000fe40000000000 */
[----:B------:R-:W-:-:S05]  /*0a70*/  VIADD R19, R17, 0xffffffff ;  /* 0xffffffff11137836 */ /* 0x000fca0000000000 */
[----:B------:R-:W-:Y:S01]  /*0a80*/  ISETP.GT.U32.AND P0, PT, R19, 0x7feffffe, PT ;  /* 0x7feffffe1300780c */ /* 0x000fe20003f04070 */
[----:B------:R-:W-:-:S03]  /*0a90*/  DFMA R24, R20, -R4, R12 ;  /* 0x800000041418722b */ /* 0x000fc6000000000c */
[----:B------:R-:W-:-:S05]  /*0aa0*/  ISETP.GT.U32.OR P0, PT, R27, 0x7feffffe, P0 ;  /* 0x7feffffe1b00780c */ /* 0x000fca0000704470 */
[----:B------:R-:W-:-:S08]  /*0ab0*/  DFMA R24, R22, R24, R20 ;  /* 0x000000181618722b */ /* 0x000fd00000000014 */
[----:B------:R-:W-:Y:S05]  /*0ac0*/  @P0 BRA `(.L_x_10) ;  /* 0x00000000006c0947 */ /* 0x000fea0003800000 */
[----:B------:R-:W-:-:S04]  /*0ad0*/  LOP3.LUT R20, R9, 0x7ff00000, RZ, 0xc0, !PT ;  /* 0x7ff0000009147812 */ /* 0x000fc800078ec0ff */
[CC--:B------:R-:W-:Y:S02]  /*0ae0*/  VIADDMNMX R10, R15.reuse, -R20.reuse, 0xb9600000, !PT ;  /* 0xb96000000f0a7446 */ /* 0x0c0fe40007800914 */
[----:B------:R-:W-:Y:S01]  /*0af0*/  ISETP.GE.U32.AND P0, PT, R15, R20, PT ;  /* 0x000000140f00720c */ /* 0x000fe20003f06070 */
[----:B------:R-:W-:Y:S01]  /*0b00*/  IMAD.MOV.U32 R20, RZ, RZ, RZ ;  /* 0x000000ffff147224 */ /* 0x000fe200078e00ff */
[----:B------:R-:W-:Y:S02]  /*0b10*/  VIMNMX R10, PT, PT, R10, 0x46a00000, PT ;  /* 0x46a000000a0a7848 */ /* 0x000fe40003fe0100 */
[----:B------:R-:W-:-:S05]  /*0b20*/  SEL R11, R14, 0x63400000, !P0 ;  /* 0x634000000e0b7807 */ /* 0x000fca0004000000 */
[----:B------:R-:W-:-:S04]  /*0b30*/  IMAD.IADD R10, R10, 0x1, -R11 ;  /* 0x000000010a0a7824 */ /* 0x000fc800078e0a0b */
[----:B------:R-:W-:-:S06]  /*0b40*/  VIADD R21, R10, 0x7fe00000 ;  /* 0x7fe000000a157836 */ /* 0x000fcc0000000000 */
[----:B------:R-:W-:-:S10]  /*0b50*/  DMUL R14, R24, R20 ;  /* 0x00000014180e7228 */ /* 0x000fd40000000000 */
[----:B------:R-:W-:-:S13]  /*0b60*/  FSETP.GTU.AND P0, PT, |R15|, 1.469367938527859385e-39, PT ;  /* 0x001000000f00780b */ /* 0x000fda0003f0c200 */
[----:B------:R-:W-:Y:S05]  /*0b70*/  @P0 BRA `(.L_x_11) ;  /* 0x0000000000940947 */ /* 0x000fea0003800000 */
[----:B------:R-:W-:Y:S01]  /*0b80*/  DFMA R4, R24, -R4, R12 ;  /* 0x800000041804722b */ /* 0x000fe2000000000c */
[----:B------:R-:W-:-:S09]  /*0b90*/  MOV R20, RZ ;  /* 0x000000ff00147202 */ /* 0x000fd20000000f00 */
[C---:B------:R-:W-:Y:S02]  /*0ba0*/  FSETP.NEU.AND P0, PT, R5.reuse, RZ, PT ;  /* 0x000000ff0500720b */ /* 0x040fe40003f0d000 */
[----:B------:R-:W-:-:S04]  /*0bb0*/  LOP3.LUT R9, R5, 0x80000000, R9, 0x48, !PT ;  /* 0x8000000005097812 */ /* 0x000fc800078e4809 */
[----:B------:R-:W-:-:S07]  /*0bc0*/  LOP3.LUT R21, R9, R21, RZ, 0xfc, !PT ;  /* 0x0000001509157212 */ /* 0x000fce00078efcff */
[----:B------:R-:W-:Y:S05]  /*0bd0*/  @!P0 BRA `(.L_x_11) ;  /* 0x00000000007c8947 */ /* 0x000fea0003800000 */
[----:B------:R-:W-:Y:S01]  /*0be0*/  IMAD.MOV R5, RZ, RZ, -R10 ;  /* 0x000000ffff057224 */ /* 0x000fe200078e0a0a */
[----:B------:R-:W-:Y:S01]  /*0bf0*/  DMUL.RP R20, R24, R20 ;  /* 0x0000001418147228 */ /* 0x000fe20000008000 */
[----:B------:R-:W-:-:S06]  /*0c00*/  IMAD.MOV.U32 R4, RZ, RZ, RZ ;  /* 0x000000ffff047224 */ /* 0x000fcc00078e00ff */
[----:B------:R-:W-:-:S03]  /*0c10*/  DFMA R4, R14, -R4, R24 ;  /* 0x800000040e04722b */ /* 0x000fc60000000018 */
[----:B------:R-:W-:-:S03]  /*0c20*/  LOP3.LUT R9, R21, R9, RZ, 0x3c, !PT ;  /* 0x0000000915097212 */ /* 0x000fc600078e3cff */
[----:B------:R-:W-:-:S04]  /*0c30*/  IADD3 R4, PT, PT, -R10, -0x43300000, RZ ;  /* 0xbcd000000a047810 */ /* 0x000fc80007ffe1ff */
[----:B------:R-:W-:-:S04]  /*0c40*/  FSETP.NEU.AND P0, PT, |R5|, R4, PT ;  /* 0x000000040500720b */ /* 0x000fc80003f0d200 */
[----:B------:R-:W-:Y:S02]  /*0c50*/  FSEL R14, R20, R14, !P0 ;  /* 0x0000000e140e7208 */ /* 0x000fe40004000000 */
[----:B------:R-:W-:Y:S01]  /*0c60*/  FSEL R15, R9, R15, !P0 ;  /* 0x0000000f090f7208 */ /* 0x000fe20004000000 */
[----:B------:R-:W-:Y:S06]  /*0c70*/  BRA `(.L_x_11) ;  /* 0x0000000000547947 */ /* 0x000fec0003800000 */
.L_x_10:
[----:B------:R-:W-:-:S14]  /*0c80*/  DSETP.NAN.AND P0, PT, R10, R10, PT ;  /* 0x0000000a0a00722a */ /* 0x000fdc0003f08000 */
[----:B------:R-:W-:Y:S05]  /*0c90*/  @P0 BRA `(.L_x_12) ;  /* 0x0000000000440947 */ /* 0x000fea0003800000 */
[----:B------:R-:W-:-:S14]  /*0ca0*/  DSETP.NAN.AND P0, PT, R8, R8, PT ;  /* 0x000000080800722a */ /* 0x000fdc0003f08000 */
[----:B------:R-:W-:Y:S05]  /*0cb0*/  @P0 BRA `(.L_x_13) ;  /* 0x0000000000300947 */ /* 0x000fea0003800000 */
[----:B------:R-:W-:Y:S01]  /*0cc0*/  ISETP.NE.AND P0, PT, R17, R26, PT ;  /* 0x0000001a1100720c */ /* 0x000fe20003f05270 */
[----:B------:R-:W-:Y:S02]  /*0cd0*/  IMAD.MOV.U32 R14, RZ, RZ, 0x0 ;  /* 0x00000000ff0e7424 */ /* 0x000fe400078e00ff */
[----:B------:R-:W-:-:S10]  /*0ce0*/  IMAD.MOV.U32 R15, RZ, RZ, -0x80000 ;  /* 0xfff80000ff0f7424 */ /* 0x000fd400078e00ff */
[----:B------:R-:W-:Y:S05]  /*0cf0*/  @!P0 BRA `(.L_x_11) ;  /* 0x0000000000348947 */ /* 0x000fea0003800000 */
[----:B------:R-:W-:Y:S02]  /*0d00*/  ISETP.NE.AND P0, PT, R17, 0x7ff00000, PT ;  /* 0x7ff000001100780c */ /* 0x000fe40003f05270 */
[----:B------:R-:W-:Y:S02]  /*0d10*/  LOP3.LUT R15, R11, 0x80000000, R9, 0x48, !PT ;  /* 0x800000000b0f7812 */ /* 0x000fe400078e4809 */
[----:B------:R-:W-:-:S13]  /*0d20*/  ISETP.EQ.OR P0, PT, R26, RZ, !P0 ;  /* 0x000000ff1a00720c */ /* 0x000fda0004702670 */
[----:B------:R-:W-:Y:S01]  /*0d30*/  @P0 LOP3.LUT R4, R15, 0x7ff00000, RZ, 0xfc, !PT ;  /* 0x7ff000000f040812 */ /* 0x000fe200078efcff */
[----:B------:R-:W-:Y:S01]  /*0d40*/  @!P0 IMAD.MOV.U32 R14, RZ, RZ, RZ ;  /* 0x000000ffff0e8224 */ /* 0x000fe200078e00ff */
[----:B------:R-:W-:-:S03]  /*0d50*/  @P0 MOV R14, RZ ;  /* 0x000000ff000e0202 */ /* 0x000fc60000000f00 */
[----:B------:R-:W-:Y:S01]  /*0d60*/  @P0 IMAD.MOV.U32 R15, RZ, RZ, R4 ;  /* 0x000000ffff0f0224 */ /* 0x000fe200078e0004 */
[----:B------:R-:W-:Y:S06]  /*0d70*/  BRA `(.L_x_11) ;  /* 0x0000000000147947 */ /* 0x000fec0003800000 */
.L_x_13:
[----:B------:R-:W-:Y:S01]  /*0d80*/  LOP3.LUT R15, R9, 0x80000, RZ, 0xfc, !PT ;  /* 0x00080000090f7812 */ /* 0x000fe200078efcff */
[----:B------:R-:W-:Y:S01]  /*0d90*/  IMAD.MOV.U32 R14, RZ, RZ, R8 ;  /* 0x000000ffff0e7224 */ /* 0x000fe200078e0008 */
[----:B------:R-:W-:Y:S06]  /*0da0*/  BRA `(.L_x_11) ;  /* 0x0000000000087947 */ /* 0x000fec0003800000 */
.L_x_12:
[----:B------:R-:W-:Y:S01]  /*0db0*/  LOP3.LUT R15, R11, 0x80000, RZ, 0xfc, !PT ;  /* 0x000800000b0f7812 */ /* 0x000fe200078efcff */
[----:B------:R-:W-:-:S07]  /*0dc0*/  IMAD.MOV.U32 R14, RZ, RZ, R10 ;  /* 0x000000ffff0e7224 */ /* 0x000fce00078e000a */
.L_x_11:
[----:B------:R-:W-:Y:S05]  /*0dd0*/  BSYNC.RECONVERGENT B1 ;  /* 0x0000000000017941 */ /* 0x000fea0003800200 */
.L_x_9:
[----:B------:R-:W-:Y:S02]  /*0de0*/  HFMA2 R19, -RZ, RZ, 0, 0 ;  /* 0x00000000ff137431 */ /* 0x000fe400000001ff */
[----:B------:R-:W-:Y:S02]  /*0df0*/  IMAD.MOV.U32 R4, RZ, RZ, R14 ;  /* 0x000000ffff047224 */ /* 0x000fe400078e000e */
[----:B------:R-:W-:Y:S01]  /*0e00*/  IMAD.MOV.U32 R5, RZ, RZ, R15 ;  /* 0x000000ffff057224 */ /* 0x000fe200078e000f */
[----:B------:R-:W-:Y:S06]  /*0e10*/  RET.REL.NODEC R18 `(_Z19render_mandelbrot_kiiiPi) ;  /* 0xfffffff012787950 */ /* 0x000fec0003c3ffff */
        .weak           $__internal_1_$__cuda_sm20_div_s64
        .type           $__internal_1_$__cuda_sm20_div_s64,@function
        .size           $__internal_1_$__cuda_sm20_div_s64,(.L_x_16 - $__internal_1_$__cuda_sm20_div_s64)
$__internal_1_$__cuda_sm20_div_s64:
[----:B------:R-:W0:Y:S01]  /*0e20*/  LDC R5, c[0x0][0x384] ;  /* 0x0000e100ff057b82 */ /* 0x000e220000000800 */
[----:B------:R-:W-:Y:S02]  /*0e30*/  ISETP.LE.AND P1, PT, RZ, UR5, PT ;  /* 0x00000005ff007c0c */ /* 0x000fe4000bf23270 */
[----:B0-----:R-:W-:-:S04]  /*0e40*/  IADD3 R2, P0, PT, RZ, -R5, RZ ;  /* 0x80000005ff027210 */ /* 0x001fc80007f1e0ff */
[----:B------:R-:W-:Y:S01]  /*0e50*/  SEL R2, R2, R5, !P1 ;  /* 0x0000000502027207 */ /* 0x000fe20004800000 */
[----:B------:R-:W-:-:S05]  /*0e60*/  IMAD.X R3, RZ, RZ, ~UR5, P0 ;  /* 0x80000005ff037e24 */ /* 0x000fca00080e06ff */
[----:B------:R-:W-:-:S04]  /*0e70*/  SEL R3, R3, UR5, !P1 ;  /* 0x0000000503037c07 */ /* 0x000fc8000c800000 */
[----:B------:R-:W0:Y:S08]  /*0e80*/  I2F.U64.RP R10, R2 ;  /* 0x00000002000a7312 */ /* 0x000e300000309000 */
[----:B0-----:R-:W0:Y:S02]  /*0e90*/  MUFU.RCP R10, R10 ;  /* 0x0000000a000a7308 */ /* 0x001e240000001000 */
[----:B0-----:R-:W-:-:S06]  /*0ea0*/  VIADD R6, R10, 0x1ffffffe ;  /* 0x1ffffffe0a067836 */ /* 0x001fcc0000000000 */
[----:B------:R-:W0:Y:S02]  /*0eb0*/  F2I.U64.TRUNC R6, R6 ;  /* 0x0000000600067311 */ /* 0x000e24000020d800 */
[----:B0-----:R-:W-:-:S04]  /*0ec0*/  IMAD.WIDE.U32 R8, R6, R2, RZ ;  /* 0x0000000206087225 */ /* 0x001fc800078e00ff */
[----:B------:R-:W-:Y:S01]  /*0ed0*/  IMAD R9, R6, R3, R9 ;  /* 0x0000000306097224 */ /* 0x000fe200078e0209 */
[----:B------:R-:W-:-:S03]  /*0ee0*/  IADD3 R11, P0, PT, RZ, -R8, RZ ;  /* 0x80000008ff0b7210 */ /* 0x000fc60007f1e0ff */
[----:B------:R-:W-:Y:S02]  /*0ef0*/  IMAD R9, R7, R2, R9 ;  /* 0x0000000207097224 */ /* 0x000fe400078e0209 */
[----:B------:R-:W-:-:S04]  /*0f00*/  IMAD.HI.U32 R8, R6, R11, RZ ;  /* 0x0000000b06087227 */ /* 0x000fc800078e00ff */
[----:B------:R-:W-:Y:S02]  /*0f10*/  IMAD.X R13, RZ, RZ, ~R9, P0 ;  /* 0x000000ffff0d7224 */ /* 0x000fe400000e0e09 */
[----:B------:R-:W-:Y:S02]  /*0f20*/  IMAD.MOV.U32 R9, RZ, RZ, R6 ;  /* 0x000000ffff097224 */ /* 0x000fe400078e0006 */
[-C--:B------:R-:W-:Y:S02]  /*0f30*/  IMAD R15, R7, R13.reuse, RZ ;  /* 0x0000000d070f7224 */ /* 0x080fe400078e02ff */
[----:B------:R-:W-:-:S04]  /*0f40*/  IMAD.WIDE.U32 R8, P0, R6, R13, R8 ;  /* 0x0000000d06087225 */ /* 0x000fc80007800008 */
[----:B------:R-:W-:-:S04]  /*0f50*/  IMAD.HI.U32 R13, R7, R13, RZ ;  /* 0x0000000d070d7227 */ /* 0x000fc800078e00ff */
[----:B------:R-:W-:-:S05]  /*0f60*/  IMAD.HI.U32 R8, P2, R7, R11, R8 ;  /* 0x0000000b07087227 */ /* 0x000fca0007840008 */
[----:B------:R-:W-:Y:S01]  /*0f70*/  IADD3 R9, P3, PT, R15, R8, RZ ;  /* 0x000000080f097210 */ /* 0x000fe20007f7e0ff */
[----:B------:R-:W-:-:S04]  /*0f80*/  IMAD.X R8, R13, 0x1, R7, P0 ;  /* 0x000000010d087824 */ /* 0x000fc800000e0607 */
[----:B------:R-:W-:Y:S01]  /*0f90*/  IMAD.WIDE.U32 R6, R9, R2, RZ ;  /* 0x0000000209067225 */ /* 0x000fe200078e00ff */
[----:B------:R-:W-:-:S03]  /*0fa0*/  IADD3.X R11, PT, PT, RZ, RZ, R8, P3, P2 ;  /* 0x000000ffff0b7210 */ /* 0x000fc60001fe4408 */
[----:B------:R-:W-:Y:S01]  /*0fb0*/  IMAD R7, R9, R3, R7 ;  /* 0x0000000309077224 */ /* 0x000fe200078e0207 */
[----:B------:R-:W-:-:S03]  /*0fc0*/  IADD3 R13, P0, PT, RZ, -R6, RZ ;  /* 0x80000006ff0d7210 */ /* 0x000fc60007f1e0ff */
[----:B------:R-:W-:Y:S02]  /*0fd0*/  IMAD R7, R11, R2, R7 ;  /* 0x000000020b077224 */ /* 0x000fe400078e0207 */
[----:B------:R-:W-:-:S03]  /*0fe0*/  IMAD.HI.U32 R8, R9, R13, RZ ;  /* 0x0000000d09087227 */ /* 0x000fc600078e00ff */
[----:B------:R-:W-:Y:S01]  /*0ff0*/  IADD3.X R6, PT, PT, RZ, ~R7, RZ, P0, !PT ;  /* 0x80000007ff067210 */ /* 0x000fe200007fe4ff */
[----:B------:R-:W-:-:S04]  /*1000*/  IMAD.MOV.U32 R7, RZ, RZ, RZ ;  /* 0x000000ffff077224 */ /* 0x000fc800078e00ff */
[----:B------:R-:W-:-:S04]  /*1010*/  IMAD.WIDE.U32 R8, P0, R9, R6, R8 ;  /* 0x0000000609087225 */ /* 0x000fc80007800008 */
[C---:B------:R-:W-:Y:S02]  /*1020*/  IMAD R10, R11.reuse, R6, RZ ;  /* 0x000000060b0a7224 */ /* 0x040fe400078e02ff */
[----:B------:R-:W-:-:S04]  /*1030*/  IMAD.HI.U32 R9, P2, R11, R13, R8 ;  /* 0x0000000d0b097227 */ /* 0x000fc80007840008 */
[----:B------:R-:W-:Y:S01]  /*1040*/  IMAD.HI.U32 R8, R11, R6, RZ ;  /* 0x000000060b087227 */ /* 0x000fe200078e00ff */
[----:B------:R-:W-:-:S03]  /*1050*/  IADD3 R9, P3, PT, R10, R9, RZ ;  /* 0x000000090a097210 */ /* 0x000fc60007f7e0ff */
[----:B------:R-:W-:Y:S02]  /*1060*/  IMAD.X R11, R8, 0x1, R11, P0 ;  /* 0x00000001080b7824 */ /* 0x000fe400000e060b */
[----:B------:R-:W-:-:S03]  /*1070*/  IMAD.HI.U32 R6, R9, R0, RZ ;  /* 0x0000000009067227 */ /* 0x000fc600078e00ff */
[----:B------:R-:W-:Y:S01]  /*1080*/  IADD3.X R11, PT, PT, RZ, RZ, R11, P3, P2 ;  /* 0x000000ffff0b7210 */ /* 0x000fe20001fe440b */
[----:B------:R-:W-:-:S04]  /*1090*/  IMAD.WIDE.U32 R6, RZ, R9, R6 ;  /* 0x00000009ff067225 */ /* 0x000fc800078e0006 */
[----:B------:R-:W-:-:S04]  /*10a0*/  IMAD.HI.U32 R6, P0, R11, R0, R6 ;  /* 0x000000000b067227 */ /* 0x000fc80007800006 */
[----:B------:R-:W-:Y:S01]  /*10b0*/  IMAD.X R8, RZ, RZ, RZ, P0 ;  /* 0x000000ffff087224 */ /* 0x000fe200000e06ff */
[----:B------:R-:W-:-:S05]  /*10c0*/  IADD3 R9, P2, PT, RZ, R6, RZ ;  /* 0x00000006ff097210 */ /* 0x000fca0007f5e0ff */
[----:B------:R-:W-:-:S04]  /*10d0*/  IMAD.WIDE.U32 R6, R9, R2, RZ ;  /* 0x0000000209067225 */ /* 0x000fc800078e00ff */
[----:B------:R-:W-:Y:S01]  /*10e0*/  IMAD.X R11, RZ, RZ, R8, P2 ;  /* 0x000000ffff0b7224 */ /* 0x000fe200010e0608 */
[----:B------:R-:W-:Y:S01]  /*10f0*/  IADD3 R13, P2, PT, -R6, R0, RZ ;  /* 0x00000000060d7210 */ /* 0x000fe20007f5e1ff */
[C---:B------:R-:W-:Y:S02]  /*1100*/  IMAD R7, R9.reuse, R3, R7 ;  /* 0x0000000309077224 */ /* 0x040fe400078e0207 */
[----:B------:R-:W-:Y:S01]  /*1110*/  VIADD R6, R9, 0x1 ;  /* 0x0000000109067836 */ /* 0x000fe20000000000 */
[-C--:B------:R-:W-:Y:S01]  /*1120*/  ISETP.GE.U32.AND P0, PT, R13, R2.reuse, PT ;  /* 0x000000020d00720c */ /* 0x080fe20003f06070 */
[----:B------:R-:W-:-:S04]  /*1130*/  IMAD R7, R11, R2, R7 ;  /* 0x000000020b077224 */ /* 0x000fc800078e0207 */
[----:B------:R-:W-:Y:S01]  /*1140*/  IMAD.X R15, RZ, RZ, ~R7, P2 ;  /* 0x000000ffff0f7224 */ /* 0x000fe200010e0e07 */
[----:B------:R-:W-:-:S04]  /*1150*/  IADD3 R7, P2, PT, R13, -R2, RZ ;  /* 0x800000020d077210 */ /* 0x000fc80007f5e0ff */
[CC--:B------:R-:W-:Y:S02]  /*1160*/  ISETP.GE.U32.AND.EX P0, PT, R15.reuse, R3.reuse, PT, P0 ;  /* 0x000000030f00720c */ /* 0x0c0fe40003f06100 */
[----:B------:R-:W-:Y:S02]  /*1170*/  IADD3.X R11, PT, PT, R15, ~R3, RZ, P2, !PT ;  /* 0x800000030f0b7210 */ /* 0x000fe400017fe4ff */
[----:B------:R-:W-:Y:S02]  /*1180*/  SEL R7, R7, R13, P0 ;  /* 0x0000000d07077207 */ /* 0x000fe40000000000 */
[----:B------:R-:W-:Y:S02]  /*1190*/  SEL R9, R6, R9, P0 ;  /* 0x0000000906097207 */ /* 0x000fe40000000000 */
[----:B------:R-:W-:Y:S02]  /*11a0*/  SEL R11, R11, R15, P0 ;  /* 0x0000000f0b0b7207 */ /* 0x000fe40000000000 */
[----:B------:R-:W-:Y:S01]  /*11b0*/  ISETP.GE.U32.AND P0, PT, R7, R2, PT ;  /* 0x000000020700720c */ /* 0x000fe20003f06070 */
[----:B------:R-:W-:-:S03]  /*11c0*/  VIADD R14, R9, 0x1 ;  /* 0x00000001090e7836 */ /* 0x000fc60000000000 */
[----:B------:R-:W-:-:S04]  /*11d0*/  ISETP.GE.U32.AND.EX P0, PT, R11, R3, PT, P0 ;  /* 0x000000030b00720c */ /* 0x000fc80003f06100 */
[----:B------:R-:W-:Y:S02]  /*11e0*/  SEL R14, R14, R9, P0 ;  /* 0x000000090e0e7207 */ /* 0x000fe40000000000 */
[----:B------:R-:W-:Y:S01]  /*11f0*/  ISETP.NE.U32.AND P0, PT, R5, RZ, PT ;  /* 0x000000ff0500720c */ /* 0x000fe20003f05070 */
[----:B------:R-:W-:Y:S02]  /*1200*/  IMAD.MOV.U32 R5, RZ, RZ, 0x0 ;  /* 0x00000000ff057424 */ /* 0x000fe400078e00ff */
[----:B------:R-:W-:Y:S01]  /*1210*/  IMAD.MOV R3, RZ, RZ, -R14 ;  /* 0x000000ffff037224 */ /* 0x000fe200078e0a0e */
[----:B------:R-:W-:-:S04]  /*1220*/  ISETP.NE.AND.EX P0, PT, RZ, UR5, PT, P0 ;  /* 0x00000005ff007c0c */ /* 0x000fc8000bf05300 */
[----:B------:R-:W-:-:S04]  /*1230*/  SEL R14, R3, R14, !P1 ;  /* 0x0000000e030e7207 */ /* 0x000fc80004800000 */
[----:B------:R-:W-:Y:S01]  /*1240*/  SEL R14, R14, 0xffffffff, P0 ;  /* 0xffffffff0e0e7807 */ /* 0x000fe20000000000 */
[----:B------:R-:W-:Y:S06]  /*1250*/  RET.REL.NODEC R4 `(_Z19render_mandelbrot_kiiiPi) ;  /* 0xffffffec04687950 */ /* 0x000fec0003c3ffff */
.L_x_14:
[----:B------:R-:W-:-:S00]  /*1260*/  BRA `(.L_x_14) ;  /* 0xfffffffc00fc7947 */ /* 0x000fc0000383ffff */
[----:B------:R-:W-:-:S00]  /*1270*/  NOP ;  /* 0x0000000000007918 */ /* 0x000fc00000000000 */
        /* <DEDUP_REMOVED lines=8> */
.L_x_16:


//--------------------- .nv.shared.reserved.0     --------------------------
	.section	.nv.shared.reserved.0,"aw",@nobits
	.weak		__nv_reservedSMEM_offset_0_alias
	.size		__nv_reservedSMEM_offset_0_alias, 0, 64
	.other		__nv_reservedSMEM_offset_0_alias,@"STO_CUDA_RESERVED_SHARED STV_DEFAULT"
__nv_reservedSMEM_offset_0_alias:
	.zero		0
	.zero		64


//--------------------- .nv.constant0._Z19render_mandelbrot_kiiiPi --------------------------
	.section	.nv.constant0._Z19render_mandelbrot_kiiiPi,"a",@progbits
	.sectionflags	@""
	.align	4
.nv.constant0._Z19render_mandelbrot_kiiiPi:
	.zero		920


//--------------------- SYMBOLS --------------------------

	.type		.nv.reservedSmem.offset0,@object
	.size		.nv.reservedSmem.offset0,0x4
